//
// Generated by NVIDIA NVVM Compiler
//
// Compiler Build ID: CL-36424714
// Cuda compilation tools, release 13.0, V13.0.88
// Based on NVVM 20.0.0
//

.version 9.0
.target sm_100
.address_size 64

	// .globl	_Z6im2colPfS_iiiiiii

.visible .entry _Z6im2colPfS_iiiiiii(
	.param .u64 .ptr .align 1 _Z6im2colPfS_iiiiiii_param_0,
	.param .u64 .ptr .align 1 _Z6im2colPfS_iiiiiii_param_1,
	.param .u32 _Z6im2colPfS_iiiiiii_param_2,
	.param .u32 _Z6im2colPfS_iiiiiii_param_3,
	.param .u32 _Z6im2colPfS_iiiiiii_param_4,
	.param .u32 _Z6im2colPfS_iiiiiii_param_5,
	.param .u32 _Z6im2colPfS_iiiiiii_param_6,
	.param .u32 _Z6im2colPfS_iiiiiii_param_7,
	.param .u32 _Z6im2colPfS_iiiiiii_param_8
)
{
	.reg .pred 	%p<2>;
	.reg .b32 	%r<30>;
	.reg .b32 	%f<2>;
	.reg .b64 	%rd<9>;

	ld.param.u64 	%rd1, [_Z6im2colPfS_iiiiiii_param_0];
	ld.param.u64 	%rd2, [_Z6im2colPfS_iiiiiii_param_1];
	ld.param.u32 	%r3, [_Z6im2colPfS_iiiiiii_param_2];
	ld.param.u32 	%r4, [_Z6im2colPfS_iiiiiii_param_4];
	ld.param.u32 	%r5, [_Z6im2colPfS_iiiiiii_param_5];
	ld.param.u32 	%r8, [_Z6im2colPfS_iiiiiii_param_6];
	ld.param.u32 	%r6, [_Z6im2colPfS_iiiiiii_param_7];
	ld.param.u32 	%r7, [_Z6im2colPfS_iiiiiii_param_8];
	mov.u32 	%r9, %ctaid.x;
	mov.u32 	%r10, %ntid.x;
	mov.u32 	%r11, %tid.x;
	mad.lo.s32 	%r1, %r9, %r10, %r11;
	mul.lo.s32 	%r2, %r6, %r8;
	setp.ge.s32 	%p1, %r1, %r2;
	@%p1 bra 	$L__BB0_2;
	mov.u32 	%r12, %ctaid.y;
	mov.u32 	%r13, %tid.y;
	mov.u32 	%r14, %ntid.y;
	mad.lo.s32 	%r15, %r12, %r14, %r13;
	mad.lo.s32 	%r16, %r2, %r15, %r1;
	cvta.to.global.u64 	%rd3, %rd1;
	cvta.to.global.u64 	%rd4, %rd2;
	div.s32 	%r17, %r16, %r2;
	div.s32 	%r18, %r17, %r3;
	rem.s32 	%r19, %r18, %r3;
	mul.lo.s32 	%r20, %r18, %r3;
	sub.s32 	%r21, %r17, %r20;
	mul.lo.s32 	%r22, %r17, %r2;
	sub.s32 	%r23, %r16, %r22;
	div.s32 	%r24, %r23, %r6;
	rem.s32 	%r25, %r16, %r6;
	mad.lo.s32 	%r26, %r25, %r7, %r21;
	mad.lo.s32 	%r27, %r4, %r12, %r19;
	mad.lo.s32 	%r28, %r24, %r7, %r27;
	mad.lo.s32 	%r29, %r28, %r5, %r26;
	mul.wide.s32 	%rd5, %r29, 4;
	add.s64 	%rd6, %rd3, %rd5;
	ld.global.f32 	%f1, [%rd6];
	mul.wide.s32 	%rd7, %r16, 4;
	add.s64 	%rd8, %rd4, %rd7;
	st.global.f32 	[%rd8], %f1;
$L__BB0_2:
	ret;

}
	// .globl	_Z17rearrange_weightsPfS_ii
.visible .entry _Z17rearrange_weightsPfS_ii(
	.param .u64 .ptr .align 1 _Z17rearrange_weightsPfS_ii_param_0,
	.param .u64 .ptr .align 1 _Z17rearrange_weightsPfS_ii_param_1,
	.param .u32 _Z17rearrange_weightsPfS_ii_param_2,
	.param .u32 _Z17rearrange_weightsPfS_ii_param_3
)
{
	.reg .pred 	%p<2>;
	.reg .b32 	%r<14>;
	.reg .b32 	%f<2>;
	.reg .b64 	%rd<9>;

	ld.param.u64 	%rd1, [_Z17rearrange_weightsPfS_ii_param_0];
	ld.param.u64 	%rd2, [_Z17rearrange_weightsPfS_ii_param_1];
	ld.param.u32 	%r4, [_Z17rearrange_weightsPfS_ii_param_2];
	ld.param.u32 	%r3, [_Z17rearrange_weightsPfS_ii_param_3];
	mov.u32 	%r5, %ctaid.x;
	mov.u32 	%r6, %ntid.x;
	mov.u32 	%r7, %tid.x;
	mad.lo.s32 	%r1, %r5, %r6, %r7;
	mul.lo.s32 	%r2, %r4, %r4;
	mul.lo.s32 	%r8, %r2, %r3;
	setp.ge.s32 	%p1, %r1, %r8;
	@%p1 bra 	$L__BB1_2;
	cvta.to.global.u64 	%rd3, %rd1;
	cvta.to.global.u64 	%rd4, %rd2;
	div.s32 	%r9, %r1, %r2;
	mul.lo.s32 	%r10, %r9, %r2;
	sub.s32 	%r11, %r1, %r10;
	mad.lo.s32 	%r12, %r9, %r3, %r9;
	mad.lo.s32 	%r13, %r12, %r2, %r11;
	mul.wide.s32 	%rd5, %r1, 4;
	add.s64 	%rd6, %rd3, %rd5;
	ld.global.f32 	%f1, [%rd6];
	mul.wide.s32 	%rd7, %r13, 4;
	add.s64 	%rd8, %rd4, %rd7;
	st.global.f32 	[%rd8], %f1;
$L__BB1_2:
	ret;

}


// ===== COMPILED SASS (sm_100) =====

	.target	sm_100

	.elftype	@"ET_EXEC"


//--------------------- .note.nv.tkinfo           --------------------------
	.section	.note.nv.tkinfo,"",@"SHT_NOTE"
	.sectionflags	@"SHF_NOTE_NV_TKINFO"
	.tkinfo
        /*0018*/ 	.word	0x00000002
        /*0030*/ 	.string	""
        /*0030*/ 	.string	"ptxas"
        /*0030*/ 	.string	"Cuda compilation tools, release 13.0, V13.0.88"
        /*0030*/ 	.string	"Build cuda_13.0.r13.0/compiler.36424714_0"
        /*0030*/ 	.string	"-arch sm_100 -m 64 "



//--------------------- .note.nv.cuinfo           --------------------------
	.section	.note.nv.cuinfo,"",@"SHT_NOTE"
	.sectionflags	@"SHF_NOTE_NV_CUINFO"
        /*0018*/ 	.short	0x0002
        /*001a*/ 	.short	0x0064
        /*001c*/ 	.short	0x0082
	.zero		2


//--------------------- .nv.info                  --------------------------
	.section	.nv.info,"",@"SHT_CUDA_INFO"
	.align	4


	//----- nvinfo : EIATTR_REGCOUNT
	.align		4
        /*0000*/ 	.byte	0x04, 0x2f
        /*0002*/ 	.short	(.L_1 - .L_0)
	.align		4
.L_0:
        /*0004*/ 	.word	index@(_Z6im2colPfS_iiiiiii)
        /*0008*/ 	.word	0x00000013


	//----- nvinfo : EIATTR_FRAME_SIZE
	.align		4
.L_1:
        /*000c*/ 	.byte	0x04, 0x11
        /*000e*/ 	.short	(.L_3 - .L_2)
	.align		4
.L_2:
        /*0010*/ 	.word	index@(_Z6im2colPfS_iiiiiii)
        /*0014*/ 	.word	0x00000000


	//----- nvinfo : EIATTR_REGCOUNT
	.align		4
.L_3:
        /*0018*/ 	.byte	0x04, 0x2f
        /*001a*/ 	.short	(.L_5 - .L_4)
	.align		4
.L_4:
        /*001c*/ 	.word	index@(_Z17rearrange_weightsPfS_ii)
        /*0020*/ 	.word	0x00000010


	//----- nvinfo : EIATTR_FRAME_SIZE
	.align		4
.L_5:
        /*0024*/ 	.byte	0x04, 0x11
        /*0026*/ 	.short	(.L_7 - .L_6)
	.align		4
.L_6:
        /*0028*/ 	.word	index@(_Z17rearrange_weightsPfS_ii)
        /*002c*/ 	.word	0x00000000


	//----- nvinfo : EIATTR_MIN_STACK_SIZE
	.align		4
.L_7:
        /*0030*/ 	.byte	0x04, 0x12
        /*0032*/ 	.short	(.L_9 - .L_8)
	.align		4
.L_8:
        /*0034*/ 	.word	index@(_Z17rearrange_weightsPfS_ii)
        /*0038*/ 	.word	0x00000000


	//----- nvinfo : EIATTR_MIN_STACK_SIZE
	.align		4
.L_9:
        /*003c*/ 	.byte	0x04, 0x12
        /*003e*/ 	.short	(.L_11 - .L_10)
	.align		4
.L_10:
        /*0040*/ 	.word	index@(_Z6im2colPfS_iiiiiii)
        /*0044*/ 	.word	0x00000000
.L_11:


//--------------------- .nv.compat                --------------------------
	.section	.nv.compat,"",@"SHT_CUDA_COMPAT_INFO"
	.align	4
        /*0000*/ 	.byte	0x02, 0x09, 0x00, 0x00, 0x02, 0x02, 0x01, 0x00, 0x02, 0x05, 0x05, 0x00, 0x03, 0x07, 0x01, 0x01
        /*0010*/ 	.byte	0x02, 0x03, 0x00, 0x00, 0x02, 0x06, 0x01, 0x00, 0x04, 0x0b, 0x08, 0x00, 0x09, 0x00, 0x00, 0x00
        /*0020*/ 	.byte	0x00, 0x00, 0x00, 0x00


//--------------------- .nv.info._Z17rearrange_weightsPfS_ii --------------------------
	.section	.nv.info._Z17rearrange_weightsPfS_ii,"",@"SHT_CUDA_INFO"
	.sectionflags	@""
	.align	4


	//----- nvinfo : EIATTR_CUDA_API_VERSION
	.align		4
        /*0000*/ 	.byte	0x04, 0x37
        /*0002*/ 	.short	(.L_13 - .L_12)
.L_12:
        /*0004*/ 	.word	0x00000082


	//----- nvinfo : EIATTR_KPARAM_INFO
	.align		4
.L_13:
        /*0008*/ 	.byte	0x04, 0x17
        /*000a*/ 	.short	(.L_15 - .L_14)
.L_14:
        /*000c*/ 	.word	0x00000000
        /*0010*/ 	.short	0x0003
        /*0012*/ 	.short	0x0014
        /*0014*/ 	.byte	0x00, 0xf0, 0x11, 0x00


	//----- nvinfo : EIATTR_KPARAM_INFO
	.align		4
.L_15:
        /*0018*/ 	.byte	0x04, 0x17
        /*001a*/ 	.short	(.L_17 - .L_16)
.L_16:
        /*001c*/ 	.word	0x00000000
        /*0020*/ 	.short	0x0002
        /*0022*/ 	.short	0x0010
        /*0024*/ 	.byte	0x00, 0xf0, 0x11, 0x00


	//----- nvinfo : EIATTR_KPARAM_INFO
	.align		4
.L_17:
        /*0028*/ 	.byte	0x04, 0x17
        /*002a*/ 	.short	(.L_19 - .L_18)
.L_18:
        /*002c*/ 	.word	0x00000000
        /*0030*/ 	.short	0x0001
        /*0032*/ 	.short	0x0008
        /*0034*/ 	.byte	0x00, 0xf5, 0x21, 0x00


	//----- nvinfo : EIATTR_KPARAM_INFO
	.align		4
.L_19:
        /*0038*/ 	.byte	0x04, 0x17
        /*003a*/ 	.short	(.L_21 - .L_20)
.L_20:
        /*003c*/ 	.word	0x00000000
        /*0040*/ 	.short	0x0000
        /*0042*/ 	.short	0x0000
        /*0044*/ 	.byte	0x00, 0xf5, 0x21, 0x00


	//----- nvinfo : EIATTR_SPARSE_MMA_MASK
	.align		4
.L_21:
        /*0048*/ 	.byte	0x03, 0x50
        /*004a*/ 	.short	0x0000


	//----- nvinfo : EIATTR_MAXREG_COUNT
	.align		4
        /*004c*/ 	.byte	0x03, 0x1b
        /*004e*/ 	.short	0x00ff


	//----- nvinfo : EIATTR_MERCURY_ISA_VERSION
	.align		4
        /*0050*/ 	.byte	0x03, 0x5f
        /*0052*/ 	.short	0x0101


	//----- nvinfo : EIATTR_VRC_CTA_INIT_COUNT
	.align		4
        /*0054*/ 	.byte	0x02, 0x4a
	.zero		1
	.zero		1


	//----- nvinfo : EIATTR_EXIT_INSTR_OFFSETS
	.align		4
        /*0058*/ 	.byte	0x04, 0x1c
        /*005a*/ 	.short	(.L_23 - .L_22)


	//   ....[0]....
.L_22:
        /*005c*/ 	.word	0x00000090


	//   ....[1]....
        /*0060*/ 	.word	0x000002d0


	//----- nvinfo : EIATTR_CBANK_PARAM_SIZE
	.align		4
.L_23:
        /*0064*/ 	.byte	0x03, 0x19
        /*0066*/ 	.short	0x0018


	//----- nvinfo : EIATTR_PARAM_CBANK
	.align		4
        /*0068*/ 	.byte	0x04, 0x0a
        /*006a*/ 	.short	(.L_25 - .L_24)
	.align		4
.L_24:
        /*006c*/ 	.word	index@(.nv.constant0._Z17rearrange_weightsPfS_ii)
        /*0070*/ 	.short	0x0380
        /*0072*/ 	.short	0x0018


	//----- nvinfo : EIATTR_SW_WAR
	.align		4
.L_25:
        /*0074*/ 	.byte	0x04, 0x36
        /*0076*/ 	.short	(.L_27 - .L_26)
.L_26:
        /*0078*/ 	.word	0x00000008
.L_27:


//--------------------- .nv.info._Z6im2colPfS_iiiiiii --------------------------
	.section	.nv.info._Z6im2colPfS_iiiiiii,"",@"SHT_CUDA_INFO"
	.sectionflags	@""
	.align	4


	//----- nvinfo : EIATTR_CUDA_API_VERSION
	.align		4
        /*0000*/ 	.byte	0x04, 0x37
        /*0002*/ 	.short	(.L_29 - .L_28)
.L_28:
        /*0004*/ 	.word	0x00000082


	//----- nvinfo : EIATTR_KPARAM_INFO
	.align		4
.L_29:
        /*0008*/ 	.byte	0x04, 0x17
        /*000a*/ 	.short	(.L_31 - .L_30)
.L_30:
        /*000c*/ 	.word	0x00000000
        /*0010*/ 	.short	0x0008
        /*0012*/ 	.short	0x0028
        /*0014*/ 	.byte	0x00, 0xf0, 0x11, 0x00


	//----- nvinfo : EIATTR_KPARAM_INFO
	.align		4
.L_31:
        /*0018*/ 	.byte	0x04, 0x17
        /*001a*/ 	.short	(.L_33 - .L_32)
.L_32:
        /*001c*/ 	.word	0x00000000
        /*0020*/ 	.short	0x0007
        /*0022*/ 	.short	0x0024
        /*0024*/ 	.byte	0x00, 0xf0, 0x11, 0x00


	//----- nvinfo : EIATTR_KPARAM_INFO
	.align		4
.L_33:
        /*0028*/ 	.byte	0x04, 0x17
        /*002a*/ 	.short	(.L_35 - .L_34)
.L_34:
        /*002c*/ 	.word	0x00000000
        /*0030*/ 	.short	0x0006
        /*0032*/ 	.short	0x0020
        /*0034*/ 	.byte	0x00, 0xf0, 0x11, 0x00


	//----- nvinfo : EIATTR_KPARAM_INFO
	.align		4
.L_35:
        /*0038*/ 	.byte	0x04, 0x17
        /*003a*/ 	.short	(.L_37 - .L_36)
.L_36:
        /*003c*/ 	.word	0x00000000
        /*0040*/ 	.short	0x0005
        /*0042*/ 	.short	0x001c
        /*0044*/ 	.byte	0x00, 0xf0, 0x11, 0x00


	//----- nvinfo : EIATTR_KPARAM_INFO
	.align		4
.L_37:
        /*0048*/ 	.byte	0x04, 0x17
        /*004a*/ 	.short	(.L_39 - .L_38)
.L_38:
        /*004c*/ 	.word	0x00000000
        /*0050*/ 	.short	0x0004
        /*0052*/ 	.short	0x0018
        /*0054*/ 	.byte	0x00, 0xf0, 0x11, 0x00


	//----- nvinfo : EIATTR_KPARAM_INFO
	.align		4
.L_39:
        /*0058*/ 	.byte	0x04, 0x17
        /*005a*/ 	.short	(.L_41 - .L_40)
.L_40:
        /*005c*/ 	.word	0x00000000
        /*0060*/ 	.short	0x0003
        /*0062*/ 	.short	0x0014
        /*0064*/ 	.byte	0x00, 0xf0, 0x11, 0x00


	//----- nvinfo : EIATTR_KPARAM_INFO
	.align		4
.L_41:
        /*0068*/ 	.byte	0x04, 0x17
        /*006a*/ 	.short	(.L_43 - .L_42)
.L_42:
        /*006c*/ 	.word	0x00000000
        /*0070*/ 	.short	0x0002
        /*0072*/ 	.short	0x0010
        /*0074*/ 	.byte	0x00, 0xf0, 0x11, 0x00


	//----- nvinfo : EIATTR_KPARAM_INFO
	.align		4
.L_43:
        /*0078*/ 	.byte	0x04, 0x17
        /*007a*/ 	.short	(.L_45 - .L_44)
.L_44:
        /*007c*/ 	.word	0x00000000
        /*0080*/ 	.short	0x0001
        /*0082*/ 	.short	0x0008
        /*0084*/ 	.byte	0x00, 0xf5, 0x21, 0x00


	//----- nvinfo : EIATTR_KPARAM_INFO
	.align		4
.L_45:
        /*0088*/ 	.byte	0x04, 0x17
        /*008a*/ 	.short	(.L_47 - .L_46)
.L_46:
        /*008c*/ 	.word	0x00000000
        /*0090*/ 	.short	0x0000
        /*0092*/ 	.short	0x0000
        /*0094*/ 	.byte	0x00, 0xf5, 0x21, 0x00


	//----- nvinfo : EIATTR_SPARSE_MMA_MASK
	.align		4
.L_47:
        /*0098*/ 	.byte	0x03, 0x50
        /*009a*/ 	.short	0x0000


	//----- nvinfo : EIATTR_MAXREG_COUNT
	.align		4
        /*009c*/ 	.byte	0x03, 0x1b
        /*009e*/ 	.short	0x00ff


	//----- nvinfo : EIATTR_MERCURY_ISA_VERSION
	.align		4
        /*00a0*/ 	.byte	0x03, 0x5f
        /*00a2*/ 	.short	0x0101


	//----- nvinfo : EIATTR_VRC_CTA_INIT_COUNT
	.align		4
        /*00a4*/ 	.byte	0x02, 0x4a
	.zero		1
	.zero		1


	//----- nvinfo : EIATTR_EXIT_INSTR_OFFSETS
	.align		4
        /*00a8*/ 	.byte	0x04, 0x1c
        /*00aa*/ 	.short	(.L_49 - .L_48)


	//   ....[0]....
.L_48:
        /*00ac*/ 	.word	0x00000080


	//   ....[1]....
        /*00b0*/ 	.word	0x00000800


	//----- nvinfo : EIATTR_CBANK_PARAM_SIZE
	.align		4
.L_49:
        /*00b4*/ 	.byte	0x03, 0x19
        /*00b6*/ 	.short	0x002c


	//----- nvinfo : EIATTR_PARAM_CBANK
	.align		4
        /*00b8*/ 	.byte	0x04, 0x0a
        /*00ba*/ 	.short	(.L_51 - .L_50)
	.align		4
.L_50:
        /*00bc*/ 	.word	index@(.nv.constant0._Z6im2colPfS_iiiiiii)
        /*00c0*/ 	.short	0x0380
        /*00c2*/ 	.short	0x002c


	//----- nvinfo : EIATTR_SW_WAR
	.align		4
.L_51:
        /*00c4*/ 	.byte	0x04, 0x36
        /*00c6*/ 	.short	(.L_53 - .L_52)
.L_52:
        /*00c8*/ 	.word	0x00000008
.L_53:


//--------------------- .nv.callgraph             --------------------------
	.section	.nv.callgraph,"",@"SHT_CUDA_CALLGRAPH"
	.align	4
	.sectionentsize	8
	.align		4
        /*0000*/ 	.word	0x00000000
	.align		4
        /*0004*/ 	.word	0xffffffff
	.align		4
        /*0008*/ 	.word	0x00000000
	.align		4
        /*000c*/ 	.word	0xfffffffe
	.align		4
        /*0010*/ 	.word	0x00000000
	.align		4
        /*0014*/ 	.word	0xfffffffd
	.align		4
        /*0018*/ 	.word	0x00000000
	.align		4
        /*001c*/ 	.word	0xfffffffc


//--------------------- .text._Z17rearrange_weightsPfS_ii --------------------------
	.section	.text._Z17rearrange_weightsPfS_ii,"ax",@progbits
	.align	128
        .global         _Z17rearrange_weightsPfS_ii
        .type           _Z17rearrange_weightsPfS_ii,@function
        .size           _Z17rearrange_weightsPfS_ii,(.L_x_2 - _Z17rearrange_weightsPfS_ii)
        .other          _Z17rearrange_weightsPfS_ii,@"STO_CUDA_ENTRY STV_DEFAULT"
_Z17rearrange_weightsPfS_ii:
.text._Z17rearrange_weightsPfS_ii:
[----:B------:R-:W-:Y:S01]  /*0000*/  LDC R1, c[0x0][0x37c] ;  /* 0x0000df00ff017b82 */ /* 0x000fe20000000800 */
[----:B------:R-:W0:Y:S07]  /*0010*/  S2R R0, SR_TID.X ;  /* 0x0000000000007919 */ /* 0x000e2e0000002100 */
[----:B------:R-:W1:Y:S08]  /*0020*/  LDC.64 R2, c[0x0][0x390] ;  /* 0x0000e400ff027b82 */ /* 0x000e700000000a00 */
[----:B------:R-:W0:Y:S08]  /*0030*/  S2UR UR4, SR_CTAID.X ;  /* 0x00000000000479c3 */ /* 0x000e300000002500 */
[----:B------:R-:W0:Y:S01]  /*0040*/  LDC R5, c[0x0][0x360] ;  /* 0x0000d800ff057b82 */ /* 0x000e220000000800 */
[----:B-1----:R-:W-:-:S02]  /*0050*/  IMAD R2, R2, R2, RZ ;  /* 0x0000000202027224 */ /* 0x002fc400078e02ff */
[----:B0-----:R-:W-:Y:S02]  /*0060*/  IMAD R5, R5, UR4, R0 ;  /* 0x0000000405057c24 */ /* 0x001fe4000f8e0200 */
[----:B------:R-:W-:-:S05]  /*0070*/  IMAD R0, R2, R3, RZ ;  /* 0x0000000302007224 */ /* 0x000fca00078e02ff */
[----:B------:R-:W-:-:S13]  /*0080*/  ISETP.GE.AND P0, PT, R5, R0, PT ;  /* 0x000000000500720c */ /* 0x000fda0003f06270 */
[----:B------:R-:W-:Y:S05]  /*0090*/  @P0 EXIT ;  /* 0x000000000000094d */ /* 0x000fea0003800000 */
[----:B------:R-:W0:Y:S01]  /*00a0*/  LDC.64 R6, c[0x0][0x380] ;  /* 0x0000e000ff067b82 */ /* 0x000e220000000a00 */
[----:B------:R-:W1:Y:S01]  /*00b0*/  LDCU.64 UR4, c[0x0][0x358] ;  /* 0x00006b00ff0477ac */ /* 0x000e620008000a00 */
[----:B0-----:R-:W-:-:S05]  /*00c0*/  IMAD.WIDE R6, R5, 0x4, R6 ;  /* 0x0000000405067825 */ /* 0x001fca00078e0206 */
[----:B-1----:R0:W2:Y:S01]  /*00d0*/  LDG.E R0, desc[UR4][R6.64] ;  /* 0x0000000406007981 */ /* 0x0020a2000c1e1900 */
[----:B------:R-:W-:-:S04]  /*00e0*/  IABS R11, R2 ;  /* 0x00000002000b7213 */ /* 0x000fc80000000000 */
[----:B------:R-:W1:Y:S01]  /*00f0*/  I2F.RP R4, R11 ;  /* 0x0000000b00047306 */ /* 0x000e620000209400 */
[----:B0-----:R-:W-:Y:S02]  /*0100*/  IABS R6, R5 ;  /* 0x0000000500067213 */ /* 0x001fe40000000000 */
[----:B------:R-:W-:-:S05]  /*0110*/  IABS R7, R2 ;  /* 0x0000000200077213 */ /* 0x000fca0000000000 */
[----:B-1----:R-:W0:Y:S02]  /*0120*/  MUFU.RCP R4, R4 ;  /* 0x0000000400047308 */ /* 0x002e240000001000 */
[----:B0-----:R-:W-:Y:S02]  /*0130*/  IADD3 R8, PT, PT, R4, 0xffffffe, RZ ;  /* 0x0ffffffe04087810 */ /* 0x001fe40007ffe0ff */
[----:B------:R-:W-:-:S04]  /*0140*/  IADD3 R4, PT, PT, RZ, -R7, RZ ;  /* 0x80000007ff047210 */ /* 0x000fc80007ffe0ff */
[----:B------:R0:W1:Y:S02]  /*0150*/  F2I.FTZ.U32.TRUNC.NTZ R9, R8 ;  /* 0x0000000800097305 */ /* 0x000064000021f000 */
[----:B0-----:R-:W-:Y:S01]  /*0160*/  IMAD.MOV.U32 R8, RZ, RZ, RZ ;  /* 0x000000ffff087224 */ /* 0x001fe200078e00ff */
[----:B-1----:R-:W-:-:S05]  /*0170*/  IADD3 R10, PT, PT, RZ, -R9, RZ ;  /* 0x80000009ff0a7210 */ /* 0x002fca0007ffe0ff */
[----:B------:R-:W-:-:S04]  /*0180*/  IMAD R13, R10, R11, RZ ;  /* 0x0000000b0a0d7224 */ /* 0x000fc800078e02ff */
[----:B------:R-:W-:-:S06]  /*0190*/  IMAD.HI.U32 R9, R9, R13, R8 ;  /* 0x0000000d09097227 */ /* 0x000fcc00078e0008 */
[----:B------:R-:W-:-:S04]  /*01a0*/  IMAD.HI.U32 R9, R9, R6, RZ ;  /* 0x0000000609097227 */ /* 0x000fc800078e00ff */
[----:B------:R-:W-:Y:S02]  /*01b0*/  IMAD R4, R9, R4, R6 ;  /* 0x0000000409047224 */ /* 0x000fe400078e0206 */
[----:B------:R-:W0:Y:S03]  /*01c0*/  LDC.64 R6, c[0x0][0x388] ;  /* 0x0000e200ff067b82 */ /* 0x000e260000000a00 */
[----:B------:R-:W-:-:S13]  /*01d0*/  ISETP.GT.U32.AND P2, PT, R11, R4, PT ;  /* 0x000000040b00720c */ /* 0x000fda0003f44070 */
[----:B------:R-:W-:Y:S01]  /*01e0*/  @!P2 IMAD.IADD R4, R4, 0x1, -R11 ;  /* 0x000000010404a824 */ /* 0x000fe200078e0a0b */
[----:B------:R-:W-:Y:S02]  /*01f0*/  @!P2 IADD3 R9, PT, PT, R9, 0x1, RZ ;  /* 0x000000010909a810 */ /* 0x000fe40007ffe0ff */
[----:B------:R-:W-:Y:S02]  /*0200*/  ISETP.NE.AND P2, PT, R2, RZ, PT ;  /* 0x000000ff0200720c */ /* 0x000fe40003f45270 */
[----:B------:R-:W-:Y:S02]  /*0210*/  ISETP.GE.U32.AND P0, PT, R4, R11, PT ;  /* 0x0000000b0400720c */ /* 0x000fe40003f06070 */
[----:B------:R-:W-:-:S04]  /*0220*/  LOP3.LUT R4, R5, R2, RZ, 0x3c, !PT ;  /* 0x0000000205047212 */ /* 0x000fc800078e3cff */
[----:B------:R-:W-:-:S07]  /*0230*/  ISETP.GE.AND P1, PT, R4, RZ, PT ;  /* 0x000000ff0400720c */ /* 0x000fce0003f26270 */
[----:B------:R-:W-:-:S06]  /*0240*/  @P0 VIADD R9, R9, 0x1 ;  /* 0x0000000109090836 */ /* 0x000fcc0000000000 */
[----:B------:R-:W-:Y:S02]  /*0250*/  @!P1 IADD3 R9, PT, PT, -R9, RZ, RZ ;  /* 0x000000ff09099210 */ /* 0x000fe40007ffe1ff */
[----:B------:R-:W-:-:S04]  /*0260*/  @!P2 LOP3.LUT R9, RZ, R2, RZ, 0x33, !PT ;  /* 0x00000002ff09a212 */ /* 0x000fc800078e33ff */
[C---:B------:R-:W-:Y:S01]  /*0270*/  IADD3 R4, PT, PT, -R9.reuse, RZ, RZ ;  /* 0x000000ff09047210 */ /* 0x040fe20007ffe1ff */
[----:B------:R-:W-:-:S04]  /*0280*/  IMAD R3, R9, R3, R9 ;  /* 0x0000000309037224 */ /* 0x000fc800078e0209 */
[----:B------:R-:W-:-:S04]  /*0290*/  IMAD R5, R2, R4, R5 ;  /* 0x0000000402057224 */ /* 0x000fc800078e0205 */
[----:B------:R-:W-:-:S04]  /*02a0*/  IMAD R3, R2, R3, R5 ;  /* 0x0000000302037224 */ /* 0x000fc800078e0205 */
[----:B0-----:R-:W-:-:S05]  /*02b0*/  IMAD.WIDE R2, R3, 0x4, R6 ;  /* 0x0000000403027825 */ /* 0x001fca00078e0206 */
[----:B--2---:R-:W-:Y:S01]  /*02c0*/  STG.E desc[UR4][R2.64], R0 ;  /* 0x0000000002007986 */ /* 0x004fe2000c101904 */
[----:B------:R-:W-:Y:S05]  /*02d0*/  EXIT ;  /* 0x000000000000794d */ /* 0x000fea0003800000 */
.L_x_0:
[----:B------:R-:W-:-:S00]  /*02e0*/  BRA `(.L_x_0) ;  /* 0xfffffffc00fc7947 */ /* 0x000fc0000383ffff */
[----:B------:R-:W-:-:S00]  /*02f0*/  NOP ;  /* 0x0000000000007918 */ /* 0x000fc00000000000 */
        /* <DEDUP_REMOVED lines=8> */
.L_x_2:


//--------------------- .text._Z6im2colPfS_iiiiiii --------------------------
	.section	.text._Z6im2colPfS_iiiiiii,"ax",@progbits
	.align	128
        .global         _Z6im2colPfS_iiiiiii
        .type           _Z6im2colPfS_iiiiiii,@function
        .size           _Z6im2colPfS_iiiiiii,(.L_x_3 - _Z6im2colPfS_iiiiiii)
        .other          _Z6im2colPfS_iiiiiii,@"STO_CUDA_ENTRY STV_DEFAULT"
_Z6im2colPfS_iiiiiii:
.text._Z6im2colPfS_iiiiiii:
[----:B------:R-:W-:Y:S01]  /*0000*/  LDC R1, c[0x0][0x37c] ;  /* 0x0000df00ff017b82 */ /* 0x000fe20000000800 */
[----:B------:R-:W0:Y:S07]  /*0010*/  S2R R5, SR_TID.X ;  /* 0x0000000000057919 */ /* 0x000e2e0000002100 */
[----:B------:R-:W0:Y:S08]  /*0020*/  S2UR UR4, SR_CTAID.X ;  /* 0x00000000000479c3 */ /* 0x000e300000002500 */
[----:B------:R-:W0:Y:S08]  /*0030*/  LDC R0, c[0x0][0x360] ;  /* 0x0000d800ff007b82 */ /* 0x000e300000000800 */
[----:B------:R-:W1:Y:S01]  /*0040*/  LDC.64 R2, c[0x0][0x3a0] ;  /* 0x0000e800ff027b82 */ /* 0x000e620000000a00 */
[----:B0-----:R-:W-:-:S02]  /*0050*/  IMAD R0, R0, UR4, R5 ;  /* 0x0000000400007c24 */ /* 0x001fc4000f8e0205 */
[----:B-1----:R-:W-:-:S05]  /*0060*/  IMAD R5, R3, R2, RZ ;  /* 0x0000000203057224 */ /* 0x002fca00078e02ff */
[----:B------:R-:W-:-:S13]  /*0070*/  ISETP.GE.AND P0, PT, R0, R5, PT ;  /* 0x000000050000720c */ /* 0x000fda0003f06270 */
[----:B------:R-:W-:Y:S05]  /*0080*/  @P0 EXIT ;  /* 0x000000000000094d */ /* 0x000fea0003800000 */
[-C--:B------:R-:W-:Y:S01]  /*0090*/  IABS R9, R5.reuse ;  /* 0x0000000500097213 */ /* 0x080fe20000000000 */
[----:B------:R-:W0:Y:S01]  /*00a0*/  S2R R4, SR_TID.Y ;  /* 0x0000000000047919 */ /* 0x000e220000002200 */
[----:B------:R-:W0:Y:S01]  /*00b0*/  S2UR UR4, SR_CTAID.Y ;  /* 0x00000000000479c3 */ /* 0x000e220000002600 */
[----:B------:R-:W-:Y:S01]  /*00c0*/  IABS R12, R5 ;  /* 0x00000005000c7213 */ /* 0x000fe20000000000 */
[----:B------:R-:W1:Y:S01]  /*00d0*/  I2F.RP R8, R9 ;  /* 0x0000000900087306 */ /* 0x000e620000209400 */
[----:B------:R-:W2:Y:S01]  /*00e0*/  LDCU UR5, c[0x0][0x3a8] ;  /* 0x00007500ff0577ac */ /* 0x000ea20008000800 */
[----:B------:R-:W3:Y:S04]  /*00f0*/  LDCU.64 UR6, c[0x0][0x358] ;  /* 0x00006b00ff0677ac */ /* 0x000ee80008000a00 */
[----:B------:R-:W0:Y:S08]  /*0100*/  LDC R11, c[0x0][0x364] ;  /* 0x0000d900ff0b7b82 */ /* 0x000e300000000800 */
[----:B------:R-:W4:Y:S01]  /*0110*/  LDC R2, c[0x0][0x390] ;  /* 0x0000e400ff027b82 */ /* 0x000f220000000800 */
[----:B-1----:R-:W1:Y:S01]  /*0120*/  MUFU.RCP R8, R8 ;  /* 0x0000000800087308 */ /* 0x002e620000001000 */
[----:B0-----:R-:W-:-:S02]  /*0130*/  IMAD R4, R11, UR4, R4 ;  /* 0x000000040b047c24 */ /* 0x001fc4000f8e0204 */
[----:B-1----:R-:W-:Y:S02]  /*0140*/  VIADD R6, R8, 0xffffffe ;  /* 0x0ffffffe08067836 */ /* 0x002fe40000000000 */
[----:B------:R-:W-:-:S03]  /*0150*/  IMAD R0, R5, R4, R0 ;  /* 0x0000000405007224 */ /* 0x000fc600078e0200 */
[----:B------:R0:W1:Y:S01]  /*0160*/  F2I.FTZ.U32.TRUNC.NTZ R7, R6 ;  /* 0x0000000600077305 */ /* 0x000062000021f000 */
[----:B----4-:R-:W-:Y:S02]  /*0170*/  IABS R13, R2 ;  /* 0x00000002000d7213 */ /* 0x010fe40000000000 */
[----:B------:R-:W-:Y:S02]  /*0180*/  IABS R8, R0 ;  /* 0x0000000000087213 */ /* 0x000fe40000000000 */
[----:B------:R-:W-:Y:S02]  /*0190*/  MOV R4, R13 ;  /* 0x0000000d00047202 */ /* 0x000fe40000000f00 */
[----:B------:R-:W-:Y:S01]  /*01a0*/  ISETP.GE.AND P4, PT, R0, RZ, PT ;  /* 0x000000ff0000720c */ /* 0x000fe20003f86270 */
[----:B0-----:R-:W-:Y:S02]  /*01b0*/  IMAD.MOV.U32 R6, RZ, RZ, RZ ;  /* 0x000000ffff067224 */ /* 0x001fe400078e00ff */
[----:B-1----:R-:W-:-:S04]  /*01c0*/  IMAD.MOV R10, RZ, RZ, -R7 ;  /* 0x000000ffff0a7224 */ /* 0x002fc800078e0a07 */
[----:B------:R-:W-:Y:S02]  /*01d0*/  IMAD R11, R10, R9, RZ ;  /* 0x000000090a0b7224 */ /* 0x000fe400078e02ff */
[----:B------:R-:W0:Y:S02]  /*01e0*/  I2F.RP R10, R4 ;  /* 0x00000004000a7306 */ /* 0x000e240000209400 */
[----:B------:R-:W-:-:S04]  /*01f0*/  IMAD.HI.U32 R7, R7, R11, R6 ;  /* 0x0000000b07077227 */ /* 0x000fc800078e0006 */
[----:B------:R-:W-:Y:S02]  /*0200*/  IMAD.MOV R6, RZ, RZ, -R12 ;  /* 0x000000ffff067224 */ /* 0x000fe400078e0a0c */
[----:B------:R-:W-:-:S04]  /*0210*/  IMAD.HI.U32 R11, R7, R8, RZ ;  /* 0x00000008070b7227 */ /* 0x000fc800078e00ff */
[----:B------:R-:W-:Y:S01]  /*0220*/  IMAD R6, R11, R6, R8 ;  /* 0x000000060b067224 */ /* 0x000fe200078e0208 */
[----:B0-----:R-:W0:Y:S04]  /*0230*/  MUFU.RCP R10, R10 ;  /* 0x0000000a000a7308 */ /* 0x001e280000001000 */
[----:B------:R-:W-:-:S13]  /*0240*/  ISETP.GT.U32.AND P1, PT, R9, R6, PT ;  /* 0x000000060900720c */ /* 0x000fda0003f24070 */
[-C--:B------:R-:W-:Y:S01]  /*0250*/  @!P1 IADD3 R6, PT, PT, R6, -R9.reuse, RZ ;  /* 0x8000000906069210 */ /* 0x080fe20007ffe0ff */
[----:B------:R-:W-:Y:S01]  /*0260*/  @!P1 VIADD R11, R11, 0x1 ;  /* 0x000000010b0b9836 */ /* 0x000fe20000000000 */
[----:B------:R-:W-:Y:S01]  /*0270*/  ISETP.NE.AND P1, PT, R5, RZ, PT ;  /* 0x000000ff0500720c */ /* 0x000fe20003f25270 */
[----:B0-----:R-:W-:Y:S01]  /*0280*/  VIADD R7, R10, 0xffffffe ;  /* 0x0ffffffe0a077836 */ /* 0x001fe20000000000 */
[----:B------:R-:W-:Y:S02]  /*0290*/  ISETP.GE.U32.AND P0, PT, R6, R9, PT ;  /* 0x000000090600720c */ /* 0x000fe40003f06070 */
[----:B------:R-:W-:-:S03]  /*02a0*/  LOP3.LUT R6, R0, R5, RZ, 0x3c, !PT ;  /* 0x0000000500067212 */ /* 0x000fc600078e3cff */
[----:B------:R-:W0:Y:S01]  /*02b0*/  F2I.FTZ.U32.TRUNC.NTZ R7, R7 ;  /* 0x0000000700077305 */ /* 0x000e22000021f000 */
[----:B------:R-:W-:Y:S01]  /*02c0*/  ISETP.GE.AND P2, PT, R6, RZ, PT ;  /* 0x000000ff0600720c */ /* 0x000fe20003f46270 */
[----:B------:R-:W-:-:S06]  /*02d0*/  IMAD.MOV.U32 R6, RZ, RZ, RZ ;  /* 0x000000ffff067224 */ /* 0x000fcc00078e00ff */
[----:B------:R-:W-:-:S05]  /*02e0*/  @P0 IADD3 R11, PT, PT, R11, 0x1, RZ ;  /* 0x000000010b0b0810 */ /* 0x000fca0007ffe0ff */
[----:B------:R-:W-:Y:S01]  /*02f0*/  IMAD.MOV.U32 R9, RZ, RZ, R11 ;  /* 0x000000ffff097224 */ /* 0x000fe200078e000b */
[----:B------:R-:W-:Y:S01]  /*0300*/  IABS R11, R3 ;  /* 0x00000003000b7213 */ /* 0x000fe20000000000 */
[----:B0-----:R-:W-:-:S03]  /*0310*/  IMAD.MOV R13, RZ, RZ, -R7 ;  /* 0x000000ffff0d7224 */ /* 0x001fc600078e0a07 */
[----:B------:R-:W-:Y:S01]  /*0320*/  @!P2 IADD3 R9, PT, PT, -R9, RZ, RZ ;  /* 0x000000ff0909a210 */ /* 0x000fe20007ffe1ff */
[----:B------:R-:W-:Y:S01]  /*0330*/  IMAD R13, R13, R4, RZ ;  /* 0x000000040d0d7224 */ /* 0x000fe200078e02ff */
[----:B------:R-:W-:Y:S01]  /*0340*/  @!P1 LOP3.LUT R9, RZ, R5, RZ, 0x33, !PT ;  /* 0x00000005ff099212 */ /* 0x000fe200078e33ff */
[----:B------:R-:W0:Y:S02]  /*0350*/  I2F.RP R12, R11 ;  /* 0x0000000b000c7306 */ /* 0x000e240000209400 */
[----:B------:R-:W-:Y:S01]  /*0360*/  IMAD.HI.U32 R13, R7, R13, R6 ;  /* 0x0000000d070d7227 */ /* 0x000fe200078e0006 */
[----:B------:R-:W-:Y:S02]  /*0370*/  IABS R15, R9 ;  /* 0x00000009000f7213 */ /* 0x000fe40000000000 */
[----:B------:R-:W-:Y:S01]  /*0380*/  LOP3.LUT R10, R9, R2, RZ, 0x3c, !PT ;  /* 0x00000002090a7212 */ /* 0x000fe200078e3cff */
[----:B------:R-:W-:Y:S02]  /*0390*/  IMAD.MOV R14, RZ, RZ, -R9 ;  /* 0x000000ffff0e7224 */ /* 0x000fe400078e0a09 */
[----:B------:R-:W-:Y:S01]  /*03a0*/  IMAD.HI.U32 R6, R13, R15, RZ ;  /* 0x0000000f0d067227 */ /* 0x000fe200078e00ff */
[----:B------:R-:W-:-:S02]  /*03b0*/  ISETP.GE.AND P2, PT, R10, RZ, PT ;  /* 0x000000ff0a00720c */ /* 0x000fc40003f46270 */
[----:B------:R-:W-:Y:S01]  /*03c0*/  LOP3.LUT R10, RZ, R2, RZ, 0x33, !PT ;  /* 0x00000002ff0a7212 */ /* 0x000fe200078e33ff */
[----:B------:R-:W-:Y:S02]  /*03d0*/  IMAD.MOV R7, RZ, RZ, -R6 ;  /* 0x000000ffff077224 */ /* 0x000fe400078e0a06 */
[----:B------:R-:W-:Y:S01]  /*03e0*/  IMAD R14, R5, R14, R0 ;  /* 0x0000000e050e7224 */ /* 0x000fe200078e0200 */
[----:B0-----:R-:W0:Y:S01]  /*03f0*/  MUFU.RCP R12, R12 ;  /* 0x0000000c000c7308 */ /* 0x001e220000001000 */
[----:B------:R-:W-:-:S03]  /*0400*/  IMAD R15, R4, R7, R15 ;  /* 0x00000007040f7224 */ /* 0x000fc600078e020f */
[----:B------:R-:W-:Y:S02]  /*0410*/  IABS R16, R14 ;  /* 0x0000000e00107213 */ /* 0x000fe40000000000 */
[----:B------:R-:W-:Y:S02]  /*0420*/  ISETP.GT.U32.AND P1, PT, R4, R15, PT ;  /* 0x0000000f0400720c */ /* 0x000fe40003f24070 */
[----:B------:R-:W-:Y:S02]  /*0430*/  LOP3.LUT R14, R14, R3, RZ, 0x3c, !PT ;  /* 0x000000030e0e7212 */ /* 0x000fe400078e3cff */
[----:B0-----:R-:W-:-:S09]  /*0440*/  IADD3 R7, PT, PT, R12, 0xffffffe, RZ ;  /* 0x0ffffffe0c077810 */ /* 0x001fd20007ffe0ff */
[----:B------:R-:W-:Y:S02]  /*0450*/  @!P1 IMAD.IADD R15, R15, 0x1, -R4 ;  /* 0x000000010f0f9824 */ /* 0x000fe400078e0a04 */
[----:B------:R-:W-:Y:S01]  /*0460*/  @!P1 VIADD R6, R6, 0x1 ;  /* 0x0000000106069836 */ /* 0x000fe20000000000 */
[----:B------:R-:W0:Y:S02]  /*0470*/  F2I.FTZ.U32.TRUNC.NTZ R7, R7 ;  /* 0x0000000700077305 */ /* 0x000e24000021f000 */
[----:B------:R-:W-:-:S13]  /*0480*/  ISETP.GE.U32.AND P0, PT, R15, R4, PT ;  /* 0x000000040f00720c */ /* 0x000fda0003f06070 */
[----:B------:R-:W-:Y:S01]  /*0490*/  @P0 IADD3 R6, PT, PT, R6, 0x1, RZ ;  /* 0x0000000106060810 */ /* 0x000fe20007ffe0ff */
[----:B0-----:R-:W-:Y:S01]  /*04a0*/  IMAD.MOV R12, RZ, RZ, -R7 ;  /* 0x000000ffff0c7224 */ /* 0x001fe200078e0a07 */
[----:B------:R-:W-:Y:S02]  /*04b0*/  ISETP.NE.AND P0, PT, R2, RZ, PT ;  /* 0x000000ff0200720c */ /* 0x000fe40003f05270 */
[----:B------:R-:W-:Y:S01]  /*04c0*/  @!P2 IADD3 R6, PT, PT, -R6, RZ, RZ ;  /* 0x000000ff0606a210 */ /* 0x000fe20007ffe1ff */
[----:B------:R-:W-:-:S03]  /*04d0*/  IMAD R15, R12, R11, RZ ;  /* 0x0000000b0c0f7224 */ /* 0x000fc600078e02ff */
[----:B------:R-:W-:Y:S01]  /*04e0*/  SEL R12, R10, R6, !P0 ;  /* 0x000000060a0c7207 */ /* 0x000fe20004000000 */
[----:B------:R-:W-:-:S03]  /*04f0*/  IMAD.MOV.U32 R6, RZ, RZ, RZ ;  /* 0x000000ffff067224 */ /* 0x000fc600078e00ff */
[C---:B------:R-:W-:Y:S01]  /*0500*/  ISETP.GE.AND P6, PT, R12.reuse, RZ, PT ;  /* 0x000000ff0c00720c */ /* 0x040fe20003fc6270 */
[----:B------:R-:W-:Y:S01]  /*0510*/  IMAD.HI.U32 R7, R7, R15, R6 ;  /* 0x0000000f07077227 */ /* 0x000fe200078e0006 */
[----:B------:R-:W-:Y:S02]  /*0520*/  IABS R6, R12 ;  /* 0x0000000c00067213 */ /* 0x000fe40000000000 */
[----:B------:R-:W-:-:S03]  /*0530*/  IADD3 R12, PT, PT, -R12, RZ, RZ ;  /* 0x000000ff0c0c7210 */ /* 0x000fc60007ffe1ff */
[----:B------:R-:W-:-:S04]  /*0540*/  IMAD.HI.U32 R5, R7, R8, RZ ;  /* 0x0000000807057227 */ /* 0x000fc800078e00ff */
[----:B------:R-:W-:Y:S01]  /*0550*/  IMAD.HI.U32 R15, R7, R16, RZ ;  /* 0x00000010070f7227 */ /* 0x000fe200078e00ff */
[----:B------:R-:W-:-:S03]  /*0560*/  IADD3 R5, PT, PT, -R5, RZ, RZ ;  /* 0x000000ff05057210 */ /* 0x000fc60007ffe1ff */
[----:B------:R-:W-:-:S04]  /*0570*/  IMAD.HI.U32 R13, R13, R6, RZ ;  /* 0x000000060d0d7227 */ /* 0x000fc800078e00ff */
[----:B------:R-:W-:Y:S01]  /*0580*/  IMAD R8, R11, R5, R8 ;  /* 0x000000050b087224 */ /* 0x000fe200078e0208 */
[----:B------:R-:W-:Y:S01]  /*0590*/  IADD3 R5, PT, PT, -R15, RZ, RZ ;  /* 0x000000ff0f057210 */ /* 0x000fe20007ffe1ff */
[----:B------:R-:W-:Y:S02]  /*05a0*/  IMAD.MOV R13, RZ, RZ, -R13 ;  /* 0x000000ffff0d7224 */ /* 0x000fe400078e0a0d */
[----:B------:R-:W-:Y:S01]  /*05b0*/  IMAD R2, R2, R12, R9 ;  /* 0x0000000c02027224 */ /* 0x000fe200078e0209 */
[C---:B------:R-:W-:Y:S01]  /*05c0*/  ISETP.GT.U32.AND P2, PT, R11.reuse, R8, PT ;  /* 0x000000080b00720c */ /* 0x040fe20003f44070 */
[----:B------:R-:W-:Y:S02]  /*05d0*/  IMAD R13, R4, R13, R6 ;  /* 0x0000000d040d7224 */ /* 0x000fe400078e0206 */
[----:B------:R-:W-:-:S03]  /*05e0*/  IMAD R6, R11, R5, R16 ;  /* 0x000000050b067224 */ /* 0x000fc600078e0210 */
[----:B------:R-:W-:Y:S02]  /*05f0*/  ISETP.GT.U32.AND P1, PT, R4, R13, PT ;  /* 0x0000000d0400720c */ /* 0x000fe40003f24070 */
[----:B------:R-:W-:-:S05]  /*0600*/  ISETP.GT.U32.AND P5, PT, R11, R6, PT ;  /* 0x000000060b00720c */ /* 0x000fca0003fa4070 */
[----:B------:R-:W-:-:S06]  /*0610*/  @!P2 IMAD.IADD R8, R8, 0x1, -R11 ;  /* 0x000000010808a824 */ /* 0x000fcc00078e0a0b */
[----:B------:R-:W-:Y:S02]  /*0620*/  @!P1 IADD3 R13, PT, PT, R13, -R4, RZ ;  /* 0x800000040d0d9210 */ /* 0x000fe40007ffe0ff */
[----:B------:R-:W-:Y:S01]  /*0630*/  @!P5 IMAD.IADD R6, R6, 0x1, -R11 ;  /* 0x000000010606d824 */ /* 0x000fe200078e0a0b */
[----:B------:R-:W-:Y:S02]  /*0640*/  ISETP.GT.U32.AND P1, PT, R11, R8, PT ;  /* 0x000000080b00720c */ /* 0x000fe40003f24070 */
[----:B------:R-:W-:Y:S02]  /*0650*/  ISETP.GT.U32.AND P2, PT, R4, R13, PT ;  /* 0x0000000d0400720c */ /* 0x000fe40003f44070 */
[----:B------:R-:W-:Y:S02]  /*0660*/  ISETP.GE.U32.AND P3, PT, R6, R11, PT ;  /* 0x0000000b0600720c */ /* 0x000fe40003f66070 */
[----:B------:R-:W0:Y:S01]  /*0670*/  LDC.64 R6, c[0x0][0x398] ;  /* 0x0000e600ff067b82 */ /* 0x000e220000000a00 */
[----:B------:R-:W-:-:S02]  /*0680*/  @!P5 IADD3 R15, PT, PT, R15, 0x1, RZ ;  /* 0x000000010f0fd810 */ /* 0x000fc40007ffe0ff */
[----:B------:R-:W-:-:S04]  /*0690*/  ISETP.GE.AND P5, PT, R14, RZ, PT ;  /* 0x000000ff0e00720c */ /* 0x000fc80003fa6270 */
[----:B------:R-:W-:Y:S01]  /*06a0*/  @!P1 IMAD.IADD R8, R8, 0x1, -R11 ;  /* 0x0000000108089824 */ /* 0x000fe200078e0a0b */
[----:B------:R-:W-:Y:S02]  /*06b0*/  ISETP.NE.AND P1, PT, R3, RZ, PT ;  /* 0x000000ff0300720c */ /* 0x000fe40003f25270 */
[----:B------:R-:W-:Y:S01]  /*06c0*/  @!P2 IADD3 R13, PT, PT, R13, -R4, RZ ;  /* 0x800000040d0da210 */ /* 0x000fe20007ffe0ff */
[----:B------:R-:W-:Y:S01]  /*06d0*/  @P3 VIADD R15, R15, 0x1 ;  /* 0x000000010f0f3836 */ /* 0x000fe20000000000 */
[----:B------:R-:W1:Y:S01]  /*06e0*/  LDC.64 R4, c[0x0][0x380] ;  /* 0x0000e000ff047b82 */ /* 0x000e620000000a00 */
[----:B------:R-:W-:Y:S02]  /*06f0*/  MOV R11, R8 ;  /* 0x00000008000b7202 */ /* 0x000fe40000000f00 */
[----:B------:R-:W-:Y:S01]  /*0700*/  @!P6 IADD3 R13, PT, PT, -R13, RZ, RZ ;  /* 0x000000ff0d0de210 */ /* 0x000fe20007ffe1ff */
[----:B------:R-:W-:Y:S01]  /*0710*/  @!P5 IMAD.MOV R15, RZ, RZ, -R15 ;  /* 0x000000ffff0fd224 */ /* 0x000fe200078e0a0f */
[----:B------:R-:W-:Y:S01]  /*0720*/  LOP3.LUT R8, RZ, R3, RZ, 0x33, !PT ;  /* 0x00000003ff087212 */ /* 0x000fe200078e33ff */
[----:B------:R-:W-:Y:S01]  /*0730*/  @!P4 IMAD.MOV R11, RZ, RZ, -R11 ;  /* 0x000000ffff0bc224 */ /* 0x000fe200078e0a0b */
[----:B------:R-:W-:-:S02]  /*0740*/  SEL R13, R10, R13, !P0 ;  /* 0x0000000d0a0d7207 */ /* 0x000fc40004000000 */
[C---:B------:R-:W-:Y:S02]  /*0750*/  SEL R15, R8.reuse, R15, !P1 ;  /* 0x0000000f080f7207 */ /* 0x040fe40004800000 */
[----:B------:R-:W-:Y:S01]  /*0760*/  SEL R11, R8, R11, !P1 ;  /* 0x0000000b080b7207 */ /* 0x000fe20004800000 */
[----:B0-----:R-:W-:-:S04]  /*0770*/  IMAD R6, R6, UR4, R13 ;  /* 0x0000000406067c24 */ /* 0x001fc8000f8e020d */
[----:B--2---:R-:W-:Y:S02]  /*0780*/  IMAD R2, R11, UR5, R2 ;  /* 0x000000050b027c24 */ /* 0x004fe4000f8e0202 */
[----:B------:R-:W-:-:S04]  /*0790*/  IMAD R6, R15, UR5, R6 ;  /* 0x000000050f067c24 */ /* 0x000fc8000f8e0206 */
[----:B------:R-:W-:Y:S02]  /*07a0*/  IMAD R7, R6, R7, R2 ;  /* 0x0000000706077224 */ /* 0x000fe400078e0202 */
[----:B------:R-:W0:Y:S02]  /*07b0*/  LDC.64 R2, c[0x0][0x388] ;  /* 0x0000e200ff027b82 */ /* 0x000e240000000a00 */
[----:B-1----:R-:W-:-:S06]  /*07c0*/  IMAD.WIDE R4, R7, 0x4, R4 ;  /* 0x0000000407047825 */ /* 0x002fcc00078e0204 */
[----:B---3--:R-:W2:Y:S01]  /*07d0*/  LDG.E R5, desc[UR6][R4.64] ;  /* 0x0000000604057981 */ /* 0x008ea2000c1e1900 */
[----:B0-----:R-:W-:-:S05]  /*07e0*/  IMAD.WIDE R2, R0, 0x4, R2 ;  /* 0x0000000400027825 */ /* 0x001fca00078e0202 */
[----:B--2---:R-:W-:Y:S01]  /*07f0*/  STG.E desc[UR6][R2.64], R5 ;  /* 0x0000000502007986 */ /* 0x004fe2000c101906 */
[----:B------:R-:W-:Y:S05]  /*0800*/  EXIT ;  /* 0x000000000000794d */ /* 0x000fea0003800000 */
.L_x_1:
        /* <DEDUP_REMOVED lines=15> */
.L_x_3:


//--------------------- .nv.shared.reserved.0     --------------------------
	.section	.nv.shared.reserved.0,"aw",@nobits
	.weak		__nv_reservedSMEM_offset_0_alias
	.size		__nv_reservedSMEM_offset_0_alias, 0, 64
	.other		__nv_reservedSMEM_offset_0_alias,@"STO_CUDA_RESERVED_SHARED STV_DEFAULT"
__nv_reservedSMEM_offset_0_alias:
	.zero		0
	.zero		64


//--------------------- .nv.constant0._Z17rearrange_weightsPfS_ii --------------------------
	.section	.nv.constant0._Z17rearrange_weightsPfS_ii,"a",@progbits
	.sectionflags	@""
	.align	4
.nv.constant0._Z17rearrange_weightsPfS_ii:
	.zero		920


//--------------------- .nv.constant0._Z6im2colPfS_iiiiiii --------------------------
	.section	.nv.constant0._Z6im2colPfS_iiiiiii,"a",@progbits
	.sectionflags	@""
	.align	4
.nv.constant0._Z6im2colPfS_iiiiiii:
	.zero		940


//--------------------- SYMBOLS --------------------------

	.type		.nv.reservedSmem.offset0,@object
	.size		.nv.reservedSmem.offset0,0x4
